//
// Generated by NVIDIA NVVM Compiler
//
// Compiler Build ID: CL-36424714
// Cuda compilation tools, release 13.0, V13.0.88
// Based on NVVM 20.0.0
//

.version 9.0
.target sm_100
.address_size 64

	// .globl	_Z13convert_imagePhS_i

.visible .entry _Z13convert_imagePhS_i(
	.param .u64 .ptr .align 1 _Z13convert_imagePhS_i_param_0,
	.param .u64 .ptr .align 1 _Z13convert_imagePhS_i_param_1,
	.param .u32 _Z13convert_imagePhS_i_param_2
)
{
	.reg .pred 	%p<7>;
	.reg .b16 	%rs<8>;
	.reg .b32 	%r<13>;
	.reg .b64 	%rd<15>;
	.reg .b64 	%fd<11>;

	ld.param.u64 	%rd3, [_Z13convert_imagePhS_i_param_0];
	ld.param.u64 	%rd4, [_Z13convert_imagePhS_i_param_1];
	ld.param.u32 	%r3, [_Z13convert_imagePhS_i_param_2];
	cvta.to.global.u64 	%rd1, %rd4;
	cvta.to.global.u64 	%rd2, %rd3;
	mov.u32 	%r4, %tid.x;
	mov.u32 	%r5, %ntid.x;
	mov.u32 	%r6, %ctaid.x;
	mad.lo.s32 	%r7, %r5, %r6, %r4;
	setp.lt.s32 	%p1, %r7, 2;
	add.s32 	%r8, %r3, -2;
	setp.ge.s32 	%p2, %r7, %r8;
	or.pred  	%p3, %p1, %p2;
	mad.lo.s32 	%r9, %r7, -1431655765, 715827882;
	setp.gt.u32 	%p4, %r9, 1431655764;
	or.pred  	%p5, %p4, %p3;
	@%p5 bra 	$L__BB0_2;
	add.s32 	%r10, %r7, -2;
	cvt.u64.u32 	%rd8, %r10;
	add.s64 	%rd9, %rd2, %rd8;
	ld.global.u8 	%rs3, [%rd9];
	cvt.rn.f64.u16 	%fd1, %rs3;
	add.s32 	%r11, %r7, -1;
	cvt.u64.u32 	%rd10, %r11;
	add.s64 	%rd11, %rd2, %rd10;
	ld.global.u8 	%rs4, [%rd11];
	cvt.rn.f64.u16 	%fd2, %rs4;
	mul.f64 	%fd3, %fd2, 0d3FD0000000000000;
	fma.rn.f64 	%fd4, %fd1, 0d3FB999999999999A, %fd3;
	cvt.u64.u32 	%rd12, %r7;
	add.s64 	%rd13, %rd2, %rd12;
	ld.global.u8 	%rs5, [%rd13];
	cvt.rn.f64.u16 	%fd5, %rs5;
	fma.rn.f64 	%fd6, %fd5, 0d3FE0000000000000, %fd4;
	ld.global.u8 	%rs6, [%rd13+1];
	cvt.rn.f64.u16 	%fd7, %rs6;
	fma.rn.f64 	%fd8, %fd7, 0d3FD0000000000000, %fd6;
	ld.global.u8 	%rs7, [%rd13+2];
	cvt.rn.f64.u16 	%fd9, %rs7;
	fma.rn.f64 	%fd10, %fd9, 0d3FB999999999999A, %fd8;
	cvt.rzi.u32.f64 	%r12, %fd10;
	add.s64 	%rd14, %rd1, %rd12;
	st.global.u8 	[%rd14], %r12;
	bra.uni 	$L__BB0_4;
$L__BB0_2:
	setp.ge.s32 	%p6, %r7, %r3;
	@%p6 bra 	$L__BB0_4;
	cvt.s64.s32 	%rd5, %r7;
	add.s64 	%rd6, %rd2, %rd5;
	ld.global.u8 	%rs1, [%rd6];
	not.b16 	%rs2, %rs1;
	add.s64 	%rd7, %rd1, %rd5;
	st.global.u8 	[%rd7], %rs2;
$L__BB0_4:
	ret;

}


// ===== COMPILED SASS (sm_100) =====

	.target	sm_100

	.elftype	@"ET_EXEC"


//--------------------- .note.nv.tkinfo           --------------------------
	.section	.note.nv.tkinfo,"",@"SHT_NOTE"
	.sectionflags	@"SHF_NOTE_NV_TKINFO"
	.tkinfo
        /*0018*/ 	.word	0x00000002
        /*0030*/ 	.string	""
        /*0030*/ 	.string	"ptxas"
        /*0030*/ 	.string	"Cuda compilation tools, release 13.0, V13.0.88"
        /*0030*/ 	.string	"Build cuda_13.0.r13.0/compiler.36424714_0"
        /*0030*/ 	.string	"-arch sm_100 -m 64 "



//--------------------- .note.nv.cuinfo           --------------------------
	.section	.note.nv.cuinfo,"",@"SHT_NOTE"
	.sectionflags	@"SHF_NOTE_NV_CUINFO"
        /*0018*/ 	.short	0x0002
        /*001a*/ 	.short	0x0064
        /*001c*/ 	.short	0x0082
	.zero		2


//--------------------- .nv.info                  --------------------------
	.section	.nv.info,"",@"SHT_CUDA_INFO"
	.align	4


	//----- nvinfo : EIATTR_REGCOUNT
	.align		4
        /*0000*/ 	.byte	0x04, 0x2f
        /*0002*/ 	.short	(.L_1 - .L_0)
	.align		4
.L_0:
        /*0004*/ 	.word	index@(_Z13convert_imagePhS_i)
        /*0008*/ 	.word	0x00000012


	//----- nvinfo : EIATTR_FRAME_SIZE
	.align		4
.L_1:
        /*000c*/ 	.byte	0x04, 0x11
        /*000e*/ 	.short	(.L_3 - .L_2)
	.align		4
.L_2:
        /*0010*/ 	.word	index@(_Z13convert_imagePhS_i)
        /*0014*/ 	.word	0x00000000


	//----- nvinfo : EIATTR_MIN_STACK_SIZE
	.align		4
.L_3:
        /*0018*/ 	.byte	0x04, 0x12
        /*001a*/ 	.short	(.L_5 - .L_4)
	.align		4
.L_4:
        /*001c*/ 	.word	index@(_Z13convert_imagePhS_i)
        /*0020*/ 	.word	0x00000000
.L_5:


//--------------------- .nv.compat                --------------------------
	.section	.nv.compat,"",@"SHT_CUDA_COMPAT_INFO"
	.align	4
        /*0000*/ 	.byte	0x02, 0x09, 0x00, 0x00, 0x02, 0x02, 0x01, 0x00, 0x02, 0x05, 0x05, 0x00, 0x03, 0x07, 0x01, 0x01
        /*0010*/ 	.byte	0x02, 0x03, 0x00, 0x00, 0x02, 0x06, 0x01, 0x00, 0x04, 0x0b, 0x08, 0x00, 0x01, 0x00, 0x00, 0x00
        /*0020*/ 	.byte	0x00, 0x00, 0x00, 0x00


//--------------------- .nv.info._Z13convert_imagePhS_i --------------------------
	.section	.nv.info._Z13convert_imagePhS_i,"",@"SHT_CUDA_INFO"
	.sectionflags	@""
	.align	4


	//----- nvinfo : EIATTR_CUDA_API_VERSION
	.align		4
        /*0000*/ 	.byte	0x04, 0x37
        /*0002*/ 	.short	(.L_7 - .L_6)
.L_6:
        /*0004*/ 	.word	0x00000082


	//----- nvinfo : EIATTR_KPARAM_INFO
	.align		4
.L_7:
        /*0008*/ 	.byte	0x04, 0x17
        /*000a*/ 	.short	(.L_9 - .L_8)
.L_8:
        /*000c*/ 	.word	0x00000000
        /*0010*/ 	.short	0x0002
        /*0012*/ 	.short	0x0010
        /*0014*/ 	.byte	0x00, 0xf0, 0x11, 0x00


	//----- nvinfo : EIATTR_KPARAM_INFO
	.align		4
.L_9:
        /*0018*/ 	.byte	0x04, 0x17
        /*001a*/ 	.short	(.L_11 - .L_10)
.L_10:
        /*001c*/ 	.word	0x00000000
        /*0020*/ 	.short	0x0001
        /*0022*/ 	.short	0x0008
        /*0024*/ 	.byte	0x00, 0xf5, 0x21, 0x00


	//----- nvinfo : EIATTR_KPARAM_INFO
	.align		4
.L_11:
        /*0028*/ 	.byte	0x04, 0x17
        /*002a*/ 	.short	(.L_13 - .L_12)
.L_12:
        /*002c*/ 	.word	0x00000000
        /*0030*/ 	.short	0x0000
        /*0032*/ 	.short	0x0000
        /*0034*/ 	.byte	0x00, 0xf5, 0x21, 0x00


	//----- nvinfo : EIATTR_SPARSE_MMA_MASK
	.align		4
.L_13:
        /*0038*/ 	.byte	0x03, 0x50
        /*003a*/ 	.short	0x0000


	//----- nvinfo : EIATTR_MAXREG_COUNT
	.align		4
        /*003c*/ 	.byte	0x03, 0x1b
        /*003e*/ 	.short	0x00ff


	//----- nvinfo : EIATTR_MERCURY_ISA_VERSION
	.align		4
        /*0040*/ 	.byte	0x03, 0x5f
        /*0042*/ 	.short	0x0101


	//----- nvinfo : EIATTR_VRC_CTA_INIT_COUNT
	.align		4
        /*0044*/ 	.byte	0x02, 0x4a
	.zero		1
	.zero		1


	//----- nvinfo : EIATTR_EXIT_INSTR_OFFSETS
	.align		4
        /*0048*/ 	.byte	0x04, 0x1c
        /*004a*/ 	.short	(.L_15 - .L_14)


	//   ....[0]....
.L_14:
        /*004c*/ 	.word	0x000002c0


	//   ....[1]....
        /*0050*/ 	.word	0x000002e0


	//   ....[2]....
        /*0054*/ 	.word	0x00000380


	//----- nvinfo : EIATTR_CRS_STACK_SIZE
	.align		4
.L_15:
        /*0058*/ 	.byte	0x04, 0x1e
        /*005a*/ 	.short	(.L_17 - .L_16)
.L_16:
        /*005c*/ 	.word	0x00000000


	//----- nvinfo : EIATTR_CBANK_PARAM_SIZE
	.align		4
.L_17:
        /*0060*/ 	.byte	0x03, 0x19
        /*0062*/ 	.short	0x0014


	//----- nvinfo : EIATTR_PARAM_CBANK
	.align		4
        /*0064*/ 	.byte	0x04, 0x0a
        /*0066*/ 	.short	(.L_19 - .L_18)
	.align		4
.L_18:
        /*0068*/ 	.word	index@(.nv.constant0._Z13convert_imagePhS_i)
        /*006c*/ 	.short	0x0380
        /*006e*/ 	.short	0x0014


	//----- nvinfo : EIATTR_SW_WAR
	.align		4
.L_19:
        /*0070*/ 	.byte	0x04, 0x36
        /*0072*/ 	.short	(.L_21 - .L_20)
.L_20:
        /*0074*/ 	.word	0x00000008
.L_21:


//--------------------- .nv.callgraph             --------------------------
	.section	.nv.callgraph,"",@"SHT_CUDA_CALLGRAPH"
	.align	4
	.sectionentsize	8
	.align		4
        /*0000*/ 	.word	0x00000000
	.align		4
        /*0004*/ 	.word	0xffffffff
	.align		4
        /*0008*/ 	.word	0x00000000
	.align		4
        /*000c*/ 	.word	0xfffffffe
	.align		4
        /*0010*/ 	.word	0x00000000
	.align		4
        /*0014*/ 	.word	0xfffffffd
	.align		4
        /*0018*/ 	.word	0x00000000
	.align		4
        /*001c*/ 	.word	0xfffffffc


//--------------------- .text._Z13convert_imagePhS_i --------------------------
	.section	.text._Z13convert_imagePhS_i,"ax",@progbits
	.align	128
        .global         _Z13convert_imagePhS_i
        .type           _Z13convert_imagePhS_i,@function
        .size           _Z13convert_imagePhS_i,(.L_x_2 - _Z13convert_imagePhS_i)
        .other          _Z13convert_imagePhS_i,@"STO_CUDA_ENTRY STV_DEFAULT"
_Z13convert_imagePhS_i:
.text._Z13convert_imagePhS_i:
[----:B------:R-:W-:Y:S01]  /*0000*/  LDC R1, c[0x0][0x37c] ;  /* 0x0000df00ff017b82 */ /* 0x000fe20000000800 */
[----:B------:R-:W0:Y:S01]  /*0010*/  S2R R0, SR_TID.X ;  /* 0x0000000000007919 */ /* 0x000e220000002100 */
[----:B------:R-:W1:Y:S01]  /*0020*/  LDCU UR6, c[0x0][0x390] ;  /* 0x00007200ff0677ac */ /* 0x000e620008000800 */
[----:B------:R-:W0:Y:S01]  /*0030*/  S2R R3, SR_CTAID.X ;  /* 0x0000000000037919 */ /* 0x000e220000002500 */
[----:B------:R-:W0:Y:S01]  /*0040*/  LDCU UR5, c[0x0][0x360] ;  /* 0x00006c00ff0577ac */ /* 0x000e220008000800 */
[----:B-1----:R-:W-:Y:S01]  /*0050*/  UIADD3 UR4, UPT, UPT, UR6, -0x2, URZ ;  /* 0xfffffffe06047890 */ /* 0x002fe2000fffe0ff */
[----:B0-----:R-:W-:Y:S02]  /*0060*/  IMAD R0, R3, UR5, R0 ;  /* 0x0000000503007c24 */ /* 0x001fe4000f8e0200 */
[----:B------:R-:W-:-:S03]  /*0070*/  IMAD.MOV.U32 R3, RZ, RZ, -0x55555555 ;  /* 0xaaaaaaabff037424 */ /* 0x000fc600078e00ff */
[C---:B------:R-:W-:Y:S01]  /*0080*/  ISETP.GE.AND P0, PT, R0.reuse, UR4, PT ;  /* 0x0000000400007c0c */ /* 0x040fe2000bf06270 */
[----:B------:R-:W-:-:S04]  /*0090*/  IMAD R2, R0, R3, 0x2aaaaaaa ;  /* 0x2aaaaaaa00027424 */ /* 0x000fc800078e0203 */
[----:B------:R-:W0:Y:S01]  /*00a0*/  LDCU.64 UR4, c[0x0][0x358] ;  /* 0x00006b00ff0477ac */ /* 0x000e220008000a00 */
[----:B------:R-:W-:-:S04]  /*00b0*/  ISETP.LT.OR P0, PT, R0, 0x2, P0 ;  /* 0x000000020000780c */ /* 0x000fc80000701670 */
[----:B------:R-:W-:-:S13]  /*00c0*/  ISETP.GT.U32.OR P0, PT, R2, 0x55555554, P0 ;  /* 0x555555540200780c */ /* 0x000fda0000704470 */
[----:B0-----:R-:W-:Y:S05]  /*00d0*/  @P0 BRA `(.L_x_0) ;  /* 0x00000000007c0947 */ /* 0x001fea0003800000 */
[----:B------:R-:W0:Y:S01]  /*00e0*/  LDCU.128 UR8, c[0x0][0x380] ;  /* 0x00007000ff0877ac */ /* 0x000e220008000c00 */
[C---:B------:R-:W-:Y:S02]  /*00f0*/  VIADD R8, R0.reuse, 0xffffffff ;  /* 0xffffffff00087836 */ /* 0x040fe40000000000 */
[----:B------:R-:W-:-:S03]  /*0100*/  VIADD R10, R0, 0xfffffffe ;  /* 0xfffffffe000a7836 */ /* 0x000fc60000000000 */
[----:B0-----:R-:W-:-:S05]  /*0110*/  IADD3 R8, P0, PT, R8, UR8, RZ ;  /* 0x0000000808087c10 */ /* 0x001fca000ff1e0ff */
[----:B------:R-:W-:Y:S01]  /*0120*/  IMAD.X R9, RZ, RZ, UR9, P0 ;  /* 0x00000009ff097e24 */ /* 0x000fe200080e06ff */
[----:B------:R-:W-:-:S04]  /*0130*/  IADD3 R10, P0, PT, R10, UR8, RZ ;  /* 0x000000080a0a7c10 */ /* 0x000fc8000ff1e0ff */
[----:B------:R-:W2:Y:S01]  /*0140*/  LDG.E.U8 R12, desc[UR4][R8.64] ;  /* 0x00000004080c7981 */ /* 0x000ea2000c1e1100 */
[----:B------:R-:W-:Y:S01]  /*0150*/  IMAD.X R11, RZ, RZ, UR9, P0 ;  /* 0x00000009ff0b7e24 */ /* 0x000fe200080e06ff */
[----:B------:R-:W-:-:S04]  /*0160*/  IADD3 R6, P0, PT, R0, UR8, RZ ;  /* 0x0000000800067c10 */ /* 0x000fc8000ff1e0ff */
[----:B------:R-:W3:Y:S01]  /*0170*/  LDG.E.U8 R10, desc[UR4][R10.64] ;  /* 0x000000040a0a7981 */ /* 0x000ee2000c1e1100 */
[----:B------:R-:W-:-:S05]  /*0180*/  IMAD.X R7, RZ, RZ, UR9, P0 ;  /* 0x00000009ff077e24 */ /* 0x000fca00080e06ff */
[----:B------:R-:W4:Y:S04]  /*0190*/  LDG.E.U8 R13, desc[UR4][R6.64] ;  /* 0x00000004060d7981 */ /* 0x000f28000c1e1100 */
[----:B------:R-:W5:Y:S04]  /*01a0*/  LDG.E.U8 R14, desc[UR4][R6.64+0x1] ;  /* 0x00000104060e7981 */ /* 0x000f68000c1e1100 */
[----:B------:R-:W5:Y:S01]  /*01b0*/  LDG.E.U8 R15, desc[UR4][R6.64+0x2] ;  /* 0x00000204060f7981 */ /* 0x000f62000c1e1100 */
[----:B------:R-:W-:Y:S01]  /*01c0*/  UMOV UR8, 0x9999999a ;  /* 0x9999999a00087882 */ /* 0x000fe20000000000 */
[----:B------:R-:W-:Y:S01]  /*01d0*/  UMOV UR9, 0x3fb99999 ;  /* 0x3fb9999900097882 */ /* 0x000fe20000000000 */
[----:B--2---:R-:W0:Y:S08]  /*01e0*/  I2F.F64.U16 R4, R12 ;  /* 0x0000000c00047312 */ /* 0x004e300000101800 */
[----:B---3--:R-:W1:Y:S01]  /*01f0*/  I2F.F64.U16 R2, R10 ;  /* 0x0000000a00027312 */ /* 0x008e620000101800 */
[----:B0-----:R-:W-:-:S07]  /*0200*/  DMUL R4, R4, 0.25 ;  /* 0x3fd0000004047828 */ /* 0x001fce0000000000 */
[----:B----4-:R-:W0:Y:S01]  /*0210*/  I2F.F64.U16 R8, R13 ;  /* 0x0000000d00087312 */ /* 0x010e220000101800 */
[----:B-1----:R-:W-:-:S07]  /*0220*/  DFMA R2, R2, UR8, R4 ;  /* 0x0000000802027c2b */ /* 0x002fce0008000004 */
[----:B-----5:R-:W1:Y:S01]  /*0230*/  I2F.F64.U16 R4, R14 ;  /* 0x0000000e00047312 */ /* 0x020e620000101800 */
[----:B0-----:R-:W-:-:S07]  /*0240*/  DFMA R2, R8, 0.5, R2 ;  /* 0x3fe000000802782b */ /* 0x001fce0000000002 */
[----:B------:R-:W0:Y:S01]  /*0250*/  I2F.F64.U16 R8, R15 ;  /* 0x0000000f00087312 */ /* 0x000e220000101800 */
[----:B-1----:R-:W-:Y:S01]  /*0260*/  DFMA R2, R4, 0.25, R2 ;  /* 0x3fd000000402782b */ /* 0x002fe20000000002 */
[----:B------:R-:W-:-:S05]  /*0270*/  IADD3 R4, P0, PT, R0, UR10, RZ ;  /* 0x0000000a00047c10 */ /* 0x000fca000ff1e0ff */
[----:B------:R-:W-:Y:S02]  /*0280*/  IMAD.X R5, RZ, RZ, UR11, P0 ;  /* 0x0000000bff057e24 */ /* 0x000fe400080e06ff */
[----:B0-----:R-:W-:-:S10]  /*0290*/  DFMA R2, R8, UR8, R2 ;  /* 0x0000000808027c2b */ /* 0x001fd40008000002 */
[----:B------:R-:W0:Y:S02]  /*02a0*/  F2I.U32.F64.TRUNC R3, R2 ;  /* 0x0000000200037311 */ /* 0x000e24000030d000 */
[----:B0-----:R-:W-:Y:S01]  /*02b0*/  STG.E.U8 desc[UR4][R4.64], R3 ;  /* 0x0000000304007986 */ /* 0x001fe2000c101104 */
[----:B------:R-:W-:Y:S05]  /*02c0*/  EXIT ;  /* 0x000000000000794d */ /* 0x000fea0003800000 */
.L_x_0:
[----:B------:R-:W-:-:S13]  /*02d0*/  ISETP.GE.AND P0, PT, R0, UR6, PT ;  /* 0x0000000600007c0c */ /* 0x000fda000bf06270 */
[----:B------:R-:W-:Y:S05]  /*02e0*/  @P0 EXIT ;  /* 0x000000000000094d */ /* 0x000fea0003800000 */
[----:B------:R-:W0:Y:S01]  /*02f0*/  LDCU.128 UR8, c[0x0][0x380] ;  /* 0x00007000ff0877ac */ /* 0x000e220008000c00 */
[----:B------:R-:W-:Y:S02]  /*0300*/  SHF.R.S32.HI R5, RZ, 0x1f, R0 ;  /* 0x0000001fff057819 */ /* 0x000fe40000011400 */
[----:B0-----:R-:W-:-:S04]  /*0310*/  IADD3 R2, P0, PT, R0, UR8, RZ ;  /* 0x0000000800027c10 */ /* 0x001fc8000ff1e0ff */
[----:B------:R-:W-:-:S05]  /*0320*/  IADD3.X R3, PT, PT, R5, UR9, RZ, P0, !PT ;  /* 0x0000000905037c10 */ /* 0x000fca00087fe4ff */
[----:B------:R-:W2:Y:S01]  /*0330*/  LDG.E.U8 R2, desc[UR4][R2.64] ;  /* 0x0000000402027981 */ /* 0x000ea2000c1e1100 */
[----:B------:R-:W-:-:S04]  /*0340*/  IADD3 R4, P0, PT, R0, UR10, RZ ;  /* 0x0000000a00047c10 */ /* 0x000fc8000ff1e0ff */
[----:B------:R-:W-:Y:S02]  /*0350*/  IADD3.X R5, PT, PT, R5, UR11, RZ, P0, !PT ;  /* 0x0000000b05057c10 */ /* 0x000fe400087fe4ff */
[----:B--2---:R-:W-:-:S05]  /*0360*/  LOP3.LUT R7, RZ, R2, RZ, 0x33, !PT ;  /* 0x00000002ff077212 */ /* 0x004fca00078e33ff */
[----:B------:R-:W-:Y:S01]  /*0370*/  STG.E.U8 desc[UR4][R4.64], R7 ;  /* 0x0000000704007986 */ /* 0x000fe2000c101104 */
[----:B------:R-:W-:Y:S05]  /*0380*/  EXIT ;  /* 0x000000000000794d */ /* 0x000fea0003800000 */
.L_x_1:
[----:B------:R-:W-:-:S00]  /*0390*/  BRA `(.L_x_1) ;  /* 0xfffffffc00fc7947 */ /* 0x000fc0000383ffff */
[----:B------:R-:W-:-:S00]  /*03a0*/  NOP ;  /* 0x0000000000007918 */ /* 0x000fc00000000000 */
        /* <DEDUP_REMOVED lines=13> */
.L_x_2:


//--------------------- .nv.shared.reserved.0     --------------------------
	.section	.nv.shared.reserved.0,"aw",@nobits
	.weak		__nv_reservedSMEM_offset_0_alias
	.size		__nv_reservedSMEM_offset_0_alias, 0, 64
	.other		__nv_reservedSMEM_offset_0_alias,@"STO_CUDA_RESERVED_SHARED STV_DEFAULT"
__nv_reservedSMEM_offset_0_alias:
	.zero		0
	.zero		64


//--------------------- .nv.constant0._Z13convert_imagePhS_i --------------------------
	.section	.nv.constant0._Z13convert_imagePhS_i,"a",@progbits
	.sectionflags	@""
	.align	4
.nv.constant0._Z13convert_imagePhS_i:
	.zero		916


//--------------------- SYMBOLS --------------------------

	.type		.nv.reservedSmem.offset0,@object
	.size		.nv.reservedSmem.offset0,0x4
